//
// Generated by NVIDIA NVVM Compiler
//
// Compiler Build ID: CL-36424714
// Cuda compilation tools, release 13.0, V13.0.88
// Based on NVVM 20.0.0
//

.version 9.0
.target sm_100
.address_size 64

	// .globl	_Z9exec_confv
.extern .func  (.param .b32 func_retval0) vprintf
(
	.param .b64 vprintf_param_0,
	.param .b64 vprintf_param_1
)
;
.global .align 1 .b8 $str[45] = {103, 114, 105, 100, 68, 105, 109, 32, 61, 32, 40, 37, 100, 44, 37, 100, 44, 37, 100, 41, 44, 32, 98, 108, 111, 99, 107, 68, 105, 109, 32, 61, 32, 40, 37, 100, 44, 37, 100, 44, 37, 100, 41, 10};
.global .align 1 .b8 $str$1[60] = {98, 108, 111, 99, 107, 73, 100, 120, 32, 61, 32, 40, 37, 100, 44, 37, 100, 44, 37, 100, 41, 44, 32, 116, 104, 114, 101, 97, 100, 73, 100, 120, 32, 61, 32, 40, 37, 100, 44, 37, 100, 44, 37, 100, 41, 44, 32, 97, 114, 114, 97, 121, 73, 100, 120, 32, 37, 100, 10};

.visible .entry _Z9exec_confv()
{
	.local .align 8 .b8 	__local_depot0[32];
	.reg .b64 	%SP;
	.reg .b64 	%SPL;
	.reg .b32 	%r<18>;
	.reg .b64 	%rd<7>;

	mov.u64 	%SPL, __local_depot0;
	cvta.local.u64 	%SP, %SPL;
	add.u64 	%rd1, %SP, 0;
	add.u64 	%rd2, %SPL, 0;
	mov.u32 	%r1, %tid.x;
	mov.u32 	%r2, %ctaid.x;
	mov.u32 	%r3, %ntid.x;
	mad.lo.s32 	%r4, %r2, %r3, %r1;
	mov.u32 	%r5, %nctaid.x;
	mov.u32 	%r6, %nctaid.y;
	mov.u32 	%r7, %nctaid.z;
	mov.u32 	%r8, %ntid.y;
	mov.u32 	%r9, %ntid.z;
	st.local.v2.u32 	[%rd2], {%r5, %r6};
	st.local.v2.u32 	[%rd2+8], {%r7, %r3};
	st.local.v2.u32 	[%rd2+16], {%r8, %r9};
	mov.u64 	%rd3, $str;
	cvta.global.u64 	%rd4, %rd3;
	{ // callseq 0, 0
	.param .b64 param0;
	st.param.b64 	[param0], %rd4;
	.param .b64 param1;
	st.param.b64 	[param1], %rd1;
	.param .b32 retval0;
	call.uni (retval0), 
	vprintf, 
	(
	param0, 
	param1
	);
	ld.param.b32 	%r10, [retval0];
	} // callseq 0
	mov.u32 	%r12, %ctaid.y;
	mov.u32 	%r13, %ctaid.z;
	mov.u32 	%r14, %tid.y;
	mov.u32 	%r15, %tid.z;
	st.local.v2.u32 	[%rd2], {%r2, %r12};
	st.local.v2.u32 	[%rd2+8], {%r13, %r1};
	st.local.v2.u32 	[%rd2+16], {%r14, %r15};
	st.local.u32 	[%rd2+24], %r4;
	mov.u64 	%rd5, $str$1;
	cvta.global.u64 	%rd6, %rd5;
	{ // callseq 1, 0
	.param .b64 param0;
	st.param.b64 	[param0], %rd6;
	.param .b64 param1;
	st.param.b64 	[param1], %rd1;
	.param .b32 retval0;
	call.uni (retval0), 
	vprintf, 
	(
	param0, 
	param1
	);
	ld.param.b32 	%r16, [retval0];
	} // callseq 1
	ret;

}


// ===== COMPILED SASS (sm_100) =====

	.target	sm_100

	.elftype	@"ET_EXEC"


//--------------------- .note.nv.tkinfo           --------------------------
	.section	.note.nv.tkinfo,"",@"SHT_NOTE"
	.sectionflags	@"SHF_NOTE_NV_TKINFO"
	.tkinfo
        /*0018*/ 	.word	0x00000002
        /*0030*/ 	.string	""
        /*0030*/ 	.string	"ptxas"
        /*0030*/ 	.string	"Cuda compilation tools, release 13.0, V13.0.88"
        /*0030*/ 	.string	"Build cuda_13.0.r13.0/compiler.36424714_0"
        /*0030*/ 	.string	"-arch sm_100 -m 64 "



//--------------------- .note.nv.cuinfo           --------------------------
	.section	.note.nv.cuinfo,"",@"SHT_NOTE"
	.sectionflags	@"SHF_NOTE_NV_CUINFO"
        /*0018*/ 	.short	0x0002
        /*001a*/ 	.short	0x0064
        /*001c*/ 	.short	0x0082
	.zero		2


//--------------------- .nv.info                  --------------------------
	.section	.nv.info,"",@"SHT_CUDA_INFO"
	.align	4


	//----- nvinfo : EIATTR_REGCOUNT
	.align		4
        /*0000*/ 	.byte	0x04, 0x2f
        /*0002*/ 	.short	(.L_3 - .L_2)
	.align		4
.L_2:
        /*0004*/ 	.word	index@(_Z9exec_confv)
        /*0008*/ 	.word	0x0000001b


	//----- nvinfo : EIATTR_FRAME_SIZE
	.align		4
.L_3:
        /*000c*/ 	.byte	0x04, 0x11
        /*000e*/ 	.short	(.L_5 - .L_4)
	.align		4
.L_4:
        /*0010*/ 	.word	index@(_Z9exec_confv)
        /*0014*/ 	.word	0x00000020


	//----- nvinfo : EIATTR_MIN_STACK_SIZE
	.align		4
.L_5:
        /*0018*/ 	.byte	0x04, 0x12
        /*001a*/ 	.short	(.L_7 - .L_6)
	.align		4
.L_6:
        /*001c*/ 	.word	index@(_Z9exec_confv)
        /*0020*/ 	.word	0x00000020
.L_7:


//--------------------- .nv.compat                --------------------------
	.section	.nv.compat,"",@"SHT_CUDA_COMPAT_INFO"
	.align	4
        /*0000*/ 	.byte	0x02, 0x09, 0x00, 0x00, 0x02, 0x02, 0x01, 0x00, 0x02, 0x05, 0x05, 0x00, 0x03, 0x07, 0x01, 0x01
        /*0010*/ 	.byte	0x02, 0x03, 0x00, 0x00, 0x02, 0x06, 0x01, 0x00, 0x04, 0x0b, 0x08, 0x00, 0x09, 0x00, 0x00, 0x00
        /*0020*/ 	.byte	0x00, 0x00, 0x00, 0x00


//--------------------- .nv.info._Z9exec_confv    --------------------------
	.section	.nv.info._Z9exec_confv,"",@"SHT_CUDA_INFO"
	.sectionflags	@""
	.align	4


	//----- nvinfo : EIATTR_CUDA_API_VERSION
	.align		4
        /*0000*/ 	.byte	0x04, 0x37
        /*0002*/ 	.short	(.L_9 - .L_8)
.L_8:
        /*0004*/ 	.word	0x00000082


	//----- nvinfo : EIATTR_SPARSE_MMA_MASK
	.align		4
.L_9:
        /*0008*/ 	.byte	0x03, 0x50
        /*000a*/ 	.short	0x0000


	//----- nvinfo : EIATTR_MAXREG_COUNT
	.align		4
        /*000c*/ 	.byte	0x03, 0x1b
        /*000e*/ 	.short	0x00ff


	//----- nvinfo : EIATTR_EXTERNS
	.align		4
        /*0010*/ 	.byte	0x04, 0x0f
        /*0012*/ 	.short	(.L_11 - .L_10)


	//   ....[0]....
	.align		4
.L_10:
        /*0014*/ 	.word	index@(vprintf)


	//----- nvinfo : EIATTR_MERCURY_ISA_VERSION
	.align		4
.L_11:
        /*0018*/ 	.byte	0x03, 0x5f
        /*001a*/ 	.short	0x0101


	//----- nvinfo : EIATTR_VRC_CTA_INIT_COUNT
	.align		4
        /*001c*/ 	.byte	0x02, 0x4a
	.zero		1
	.zero		1


	//----- nvinfo : EIATTR_SYSCALL_OFFSETS
	.align		4
        /*0020*/ 	.byte	0x04, 0x46
        /*0022*/ 	.short	(.L_13 - .L_12)


	//   ....[0]....
.L_12:
        /*0024*/ 	.word	0x000001a0


	//   ....[1]....
        /*0028*/ 	.word	0x000002a0


	//----- nvinfo : EIATTR_EXIT_INSTR_OFFSETS
	.align		4
.L_13:
        /*002c*/ 	.byte	0x04, 0x1c
        /*002e*/ 	.short	(.L_15 - .L_14)


	//   ....[0]....
.L_14:
        /*0030*/ 	.word	0x000002b0


	//----- nvinfo : EIATTR_SW_WAR
	.align		4
.L_15:
        /*0034*/ 	.byte	0x04, 0x36
        /*0036*/ 	.short	(.L_17 - .L_16)
.L_16:
        /*0038*/ 	.word	0x00000008
.L_17:


//--------------------- .nv.callgraph             --------------------------
	.section	.nv.callgraph,"",@"SHT_CUDA_CALLGRAPH"
	.align	4
	.sectionentsize	8
	.align		4
        /*0000*/ 	.word	0x00000000
	.align		4
        /*0004*/ 	.word	0xffffffff
	.align		4
        /*0008*/ 	.word	index@(_Z9exec_confv)
	.align		4
        /*000c*/ 	.word	index@(vprintf)
	.align		4
        /*0010*/ 	.word	0x00000000
	.align		4
        /*0014*/ 	.word	0xfffffffe
	.align		4
        /*0018*/ 	.word	0x00000000
	.align		4
        /*001c*/ 	.word	0xfffffffd
	.align		4
        /*0020*/ 	.word	0x00000000
	.align		4
        /*0024*/ 	.word	0xfffffffc


//--------------------- .nv.constant4             --------------------------
	.section	.nv.constant4,"a",@progbits
	.align	8
	.align		8
.nv.constant4:
        /*0000*/ 	.dword	vprintf
	.align		8
        /*0008*/ 	.dword	$str
	.align		8
        /*0010*/ 	.dword	$str$1


//--------------------- .text._Z9exec_confv       --------------------------
	.section	.text._Z9exec_confv,"ax",@progbits
	.align	128
        .global         _Z9exec_confv
        .type           _Z9exec_confv,@function
        .size           _Z9exec_confv,(.L_x_3 - _Z9exec_confv)
        .other          _Z9exec_confv,@"STO_CUDA_ENTRY STV_DEFAULT"
_Z9exec_confv:
.text._Z9exec_confv:
[----:B------:R-:W0:Y:S01]  /*0000*/  LDC R1, c[0x0][0x37c] ;  /* 0x0000df00ff017b82 */ /* 0x000e220000000800 */
[----:B------:R-:W1:Y:S07]  /*0010*/  LDCU UR5, c[0x0][0x2fc] ;  /* 0x00005f80ff0577ac */ /* 0x000e6e0008000800 */
[----:B------:R-:W2:Y:S01]  /*0020*/  LDC R13, c[0x0][0x360] ;  /* 0x0000d800ff0d7b82 */ /* 0x000ea20000000800 */
[----:B------:R-:W2:Y:S01]  /*0030*/  S2R R17, SR_TID.X ;  /* 0x0000000000117919 */ /* 0x000ea20000002100 */
[----:B0-----:R-:W-:Y:S01]  /*0040*/  VIADD R1, R1, 0xffffffe0 ;  /* 0xffffffe001017836 */ /* 0x001fe20000000000 */
[----:B------:R-:W0:Y:S01]  /*0050*/  LDCU UR4, c[0x0][0x2f8] ;  /* 0x00005f00ff0477ac */ /* 0x000e220008000800 */
[----:B------:R-:W-:Y:S01]  /*0060*/  MOV R18, 0x0 ;  /* 0x0000000000127802 */ /* 0x000fe20000000f00 */
[----:B------:R-:W2:Y:S01]  /*0070*/  S2R R2, SR_CTAID.X ;  /* 0x0000000000027919 */ /* 0x000ea20000002500 */
[----:B------:R-:W3:Y:S02]  /*0080*/  LDCU.64 UR6, c[0x4][0x8] ;  /* 0x01000100ff0677ac */ /* 0x000ee40008000a00 */
[----:B------:R-:W4:Y:S08]  /*0090*/  LDC R10, c[0x0][0x370] ;  /* 0x0000dc00ff0a7b82 */ /* 0x000f300000000800 */
[----:B------:R-:W4:Y:S01]  /*00a0*/  LDC R11, c[0x0][0x374] ;  /* 0x0000dd00ff0b7b82 */ /* 0x000f220000000800 */
[----:B0-----:R-:W-:-:S07]  /*00b0*/  IADD3 R22, P0, PT, R1, UR4, RZ ;  /* 0x0000000401167c10 */ /* 0x001fce000ff1e0ff */
[----:B------:R-:W0:Y:S01]  /*00c0*/  LDC R12, c[0x0][0x378] ;  /* 0x0000de00ff0c7b82 */ /* 0x000e220000000800 */
[----:B-1----:R-:W-:Y:S01]  /*00d0*/  IADD3.X R19, PT, PT, RZ, UR5, RZ, P0, !PT ;  /* 0x00000005ff137c10 */ /* 0x002fe200087fe4ff */
[----:B---3--:R-:W-:Y:S01]  /*00e0*/  IMAD.U32 R4, RZ, RZ, UR6 ;  /* 0x00000006ff047e24 */ /* 0x008fe2000f8e00ff */
[----:B------:R-:W-:Y:S01]  /*00f0*/  MOV R6, R22 ;  /* 0x0000001600067202 */ /* 0x000fe20000000f00 */
[----:B------:R-:W-:Y:S02]  /*0100*/  IMAD.U32 R5, RZ, RZ, UR7 ;  /* 0x00000007ff057e24 */ /* 0x000fe4000f8e00ff */
[----:B------:R-:W-:Y:S02]  /*0110*/  IMAD.MOV.U32 R7, RZ, RZ, R19 ;  /* 0x000000ffff077224 */ /* 0x000fe400078e0013 */
[----:B------:R-:W1:Y:S01]  /*0120*/  LDC R14, c[0x0][0x364] ;  /* 0x0000d900ff0e7b82 */ /* 0x000e620000000800 */
[----:B--2---:R-:W-:-:S07]  /*0130*/  IMAD R24, R2, R13, R17 ;  /* 0x0000000d02187224 */ /* 0x004fce00078e0211 */
[----:B------:R-:W1:Y:S01]  /*0140*/  LDC R15, c[0x0][0x368] ;  /* 0x0000da00ff0f7b82 */ /* 0x000e620000000800 */
[----:B----4-:R2:W-:Y:S04]  /*0150*/  STL.64 [R1], R10 ;  /* 0x0000000a01007387 */ /* 0x0105e80000100a00 */
[----:B0-----:R2:W-:Y:S03]  /*0160*/  STL.64 [R1+0x8], R12 ;  /* 0x0000080c01007387 */ /* 0x0015e60000100a00 */
[----:B------:R2:W0:Y:S01]  /*0170*/  LDC.64 R8, c[0x4][R18] ;  /* 0x0100000012087b82 */ /* 0x0004220000000a00 */
[----:B-1----:R2:W-:Y:S02]  /*0180*/  STL.64 [R1+0x10], R14 ;  /* 0x0000100e01007387 */ /* 0x0025e40000100a00 */
[----:B------:R-:W-:-:S07]  /*0190*/  LEPC R20, `(.L_x_0) ;  /* 0x000000001014794e */ /* 0x000fce0000000000 */
[----:B0-2---:R-:W-:Y:S05]  /*01a0*/  CALL.ABS.NOINC R8 ;  /* 0x0000000008007343 */ /* 0x005fea0003c00000 */
.L_x_0:
[----:B------:R-:W0:Y:S01]  /*01b0*/  S2R R3, SR_CTAID.Y ;  /* 0x0000000000037919 */ /* 0x000e220000002600 */
[----:B------:R1:W2:Y:S01]  /*01c0*/  LDC.64 R10, c[0x4][R18] ;  /* 0x01000000120a7b82 */ /* 0x0002a20000000a00 */
[----:B------:R-:W3:Y:S01]  /*01d0*/  LDCU.64 UR4, c[0x4][0x10] ;  /* 0x01000200ff0477ac */ /* 0x000ee20008000a00 */
[----:B------:R-:W-:Y:S01]  /*01e0*/  MOV R6, R22 ;  /* 0x0000001600067202 */ /* 0x000fe20000000f00 */
[----:B------:R-:W4:Y:S01]  /*01f0*/  S2R R16, SR_CTAID.Z ;  /* 0x0000000000107919 */ /* 0x000f220000002700 */
[----:B------:R-:W-:Y:S01]  /*0200*/  IMAD.MOV.U32 R7, RZ, RZ, R19 ;  /* 0x000000ffff077224 */ /* 0x000fe200078e0013 */
[----:B------:R-:W5:Y:S01]  /*0210*/  S2R R8, SR_TID.Y ;  /* 0x0000000000087919 */ /* 0x000f620000002200 */
[----:B------:R-:W5:Y:S01]  /*0220*/  S2R R9, SR_TID.Z ;  /* 0x0000000000097919 */ /* 0x000f620000002300 */
[----:B------:R1:W-:Y:S01]  /*0230*/  STL [R1+0x18], R24 ;  /* 0x0000181801007387 */ /* 0x0003e20000100800 */
[----:B---3--:R-:W-:Y:S01]  /*0240*/  MOV R4, UR4 ;  /* 0x0000000400047c02 */ /* 0x008fe20008000f00 */
[----:B------:R-:W-:-:S02]  /*0250*/  IMAD.U32 R5, RZ, RZ, UR5 ;  /* 0x00000005ff057e24 */ /* 0x000fc4000f8e00ff */
[----:B0-----:R1:W-:Y:S04]  /*0260*/  STL.64 [R1], R2 ;  /* 0x0000000201007387 */ /* 0x0013e80000100a00 */
[----:B----4-:R1:W-:Y:S04]  /*0270*/  STL.64 [R1+0x8], R16 ;  /* 0x0000081001007387 */ /* 0x0103e80000100a00 */
[----:B-----5:R1:W-:Y:S02]  /*0280*/  STL.64 [R1+0x10], R8 ;  /* 0x0000100801007387 */ /* 0x0203e40000100a00 */
[----:B------:R-:W-:-:S07]  /*0290*/  LEPC R20, `(.L_x_1) ;  /* 0x000000001014794e */ /* 0x000fce0000000000 */
[----:B-12---:R-:W-:Y:S05]  /*02a0*/  CALL.ABS.NOINC R10 ;  /* 0x000000000a007343 */ /* 0x006fea0003c00000 */
.L_x_1:
[----:B------:R-:W-:Y:S05]  /*02b0*/  EXIT ;  /* 0x000000000000794d */ /* 0x000fea0003800000 */
.L_x_2:
[----:B------:R-:W-:-:S00]  /*02c0*/  BRA `(.L_x_2) ;  /* 0xfffffffc00fc7947 */ /* 0x000fc0000383ffff */
[----:B------:R-:W-:-:S00]  /*02d0*/  NOP ;  /* 0x0000000000007918 */ /* 0x000fc00000000000 */
        /* <DEDUP_REMOVED lines=10> */
.L_x_3:


//--------------------- .nv.global.init           --------------------------
	.section	.nv.global.init,"aw",@progbits
.nv.global.init:
	.type		$str,@object
	.size		$str,($str$1 - $str)
$str:
        /*0000*/ 	.byte	0x67, 0x72, 0x69, 0x64, 0x44, 0x69, 0x6d, 0x20, 0x3d, 0x20, 0x28, 0x25, 0x64, 0x2c, 0x25, 0x64
        /*0010*/ 	.byte	0x2c, 0x25, 0x64, 0x29, 0x2c, 0x20, 0x62, 0x6c, 0x6f, 0x63, 0x6b, 0x44, 0x69, 0x6d, 0x20, 0x3d
        /*0020*/ 	.byte	0x20, 0x28, 0x25, 0x64, 0x2c, 0x25, 0x64, 0x2c, 0x25, 0x64, 0x29, 0x0a, 0x00
	.type		$str$1,@object
	.size		$str$1,(.L_1 - $str$1)
$str$1:
        /*002d*/ 	.byte	0x62, 0x6c, 0x6f, 0x63, 0x6b, 0x49, 0x64, 0x78, 0x20, 0x3d, 0x20, 0x28, 0x25, 0x64, 0x2c, 0x25
        /*003d*/ 	.byte	0x64, 0x2c, 0x25, 0x64, 0x29, 0x2c, 0x20, 0x74, 0x68, 0x72, 0x65, 0x61, 0x64, 0x49, 0x64, 0x78
        /*004d*/ 	.byte	0x20, 0x3d, 0x20, 0x28, 0x25, 0x64, 0x2c, 0x25, 0x64, 0x2c, 0x25, 0x64, 0x29, 0x2c, 0x20, 0x61
        /*005d*/ 	.byte	0x72, 0x72, 0x61, 0x79, 0x49, 0x64, 0x78, 0x20, 0x25, 0x64, 0x0a, 0x00
.L_1:


//--------------------- .nv.shared.reserved.0     --------------------------
	.section	.nv.shared.reserved.0,"aw",@nobits
	.weak		__nv_reservedSMEM_offset_0_alias
	.size		__nv_reservedSMEM_offset_0_alias, 0, 64
	.other		__nv_reservedSMEM_offset_0_alias,@"STO_CUDA_RESERVED_SHARED STV_DEFAULT"
__nv_reservedSMEM_offset_0_alias:
	.zero		0
	.zero		64


//--------------------- .nv.constant0._Z9exec_confv --------------------------
	.section	.nv.constant0._Z9exec_confv,"a",@progbits
	.sectionflags	@""
	.align	4
.nv.constant0._Z9exec_confv:
	.zero		896


//--------------------- SYMBOLS --------------------------

	.type		.nv.reservedSmem.offset0,@object
	.size		.nv.reservedSmem.offset0,0x4
	.type		vprintf,@function
